//
// Generated by NVIDIA NVVM Compiler
//
// Compiler Build ID: CL-36424714
// Cuda compilation tools, release 13.0, V13.0.88
// Based on NVVM 20.0.0
//

.version 9.0
.target sm_100
.address_size 64

	// .globl	_Z13conv2d_kernelPKfS0_S0_Pfiiiii

.visible .entry _Z13conv2d_kernelPKfS0_S0_Pfiiiii(
	.param .u64 .ptr .align 1 _Z13conv2d_kernelPKfS0_S0_Pfiiiii_param_0,
	.param .u64 .ptr .align 1 _Z13conv2d_kernelPKfS0_S0_Pfiiiii_param_1,
	.param .u64 .ptr .align 1 _Z13conv2d_kernelPKfS0_S0_Pfiiiii_param_2,
	.param .u64 .ptr .align 1 _Z13conv2d_kernelPKfS0_S0_Pfiiiii_param_3,
	.param .u32 _Z13conv2d_kernelPKfS0_S0_Pfiiiii_param_4,
	.param .u32 _Z13conv2d_kernelPKfS0_S0_Pfiiiii_param_5,
	.param .u32 _Z13conv2d_kernelPKfS0_S0_Pfiiiii_param_6,
	.param .u32 _Z13conv2d_kernelPKfS0_S0_Pfiiiii_param_7,
	.param .u32 _Z13conv2d_kernelPKfS0_S0_Pfiiiii_param_8
)
{
	.reg .pred 	%p<95>;
	.reg .b32 	%r<106>;
	.reg .b32 	%f<100>;
	.reg .b64 	%rd<52>;

	ld.param.u64 	%rd8, [_Z13conv2d_kernelPKfS0_S0_Pfiiiii_param_0];
	ld.param.u64 	%rd9, [_Z13conv2d_kernelPKfS0_S0_Pfiiiii_param_1];
	ld.param.u64 	%rd6, [_Z13conv2d_kernelPKfS0_S0_Pfiiiii_param_2];
	ld.param.u32 	%r40, [_Z13conv2d_kernelPKfS0_S0_Pfiiiii_param_4];
	ld.param.u32 	%r41, [_Z13conv2d_kernelPKfS0_S0_Pfiiiii_param_5];
	ld.param.u32 	%r45, [_Z13conv2d_kernelPKfS0_S0_Pfiiiii_param_6];
	ld.param.u32 	%r43, [_Z13conv2d_kernelPKfS0_S0_Pfiiiii_param_7];
	ld.param.u32 	%r44, [_Z13conv2d_kernelPKfS0_S0_Pfiiiii_param_8];
	cvta.to.global.u64 	%rd1, %rd9;
	cvta.to.global.u64 	%rd2, %rd8;
	mov.u32 	%r46, %ctaid.x;
	mov.u32 	%r47, %ntid.x;
	mov.u32 	%r48, %tid.x;
	mad.lo.s32 	%r1, %r46, %r47, %r48;
	mov.u32 	%r49, %ctaid.y;
	mov.u32 	%r50, %ntid.y;
	mov.u32 	%r51, %tid.y;
	mad.lo.s32 	%r52, %r49, %r50, %r51;
	mov.u32 	%r53, %ctaid.z;
	mov.u32 	%r54, %ntid.z;
	mov.u32 	%r55, %tid.z;
	mad.lo.s32 	%r3, %r53, %r54, %r55;
	setp.ge.s32 	%p2, %r1, %r43;
	setp.ge.s32 	%p3, %r52, %r45;
	or.pred  	%p4, %p2, %p3;
	setp.ge.s32 	%p5, %r3, %r41;
	or.pred  	%p6, %p5, %p4;
	@%p6 bra 	$L__BB0_48;
	cvta.to.global.u64 	%rd10, %rd6;
	mul.wide.u32 	%rd11, %r3, 4;
	add.s64 	%rd12, %rd10, %rd11;
	ld.global.f32 	%f78, [%rd12];
	setp.lt.s32 	%p7, %r40, 1;
	@%p7 bra 	$L__BB0_47;
	setp.lt.s32 	%p8, %r44, 1;
	shr.u32 	%r4, %r44, 1;
	sub.s32 	%r5, %r1, %r4;
	@%p8 bra 	$L__BB0_47;
	and.b32  	%r6, %r44, 7;
	and.b32  	%r7, %r44, 3;
	and.b32  	%r8, %r44, 2147483640;
	and.b32  	%r9, %r44, 1;
	sub.s32 	%r10, %r52, %r4;
	mov.b32 	%r100, 0;
$L__BB0_4:
	mad.lo.s32 	%r58, %r40, %r3, %r100;
	mul.lo.s32 	%r12, %r58, %r44;
	mov.b32 	%r101, 0;
$L__BB0_5:
	setp.lt.u32 	%p9, %r44, 8;
	add.s32 	%r60, %r10, %r101;
	setp.gt.s32 	%p10, %r60, -1;
	setp.lt.s32 	%p11, %r60, %r45;
	and.pred  	%p1, %p10, %p11;
	mul.lo.s32 	%r14, %r60, %r43;
	add.s32 	%r61, %r12, %r101;
	mul.lo.s32 	%r15, %r61, %r44;
	mov.b32 	%r104, 0;
	@%p9 bra 	$L__BB0_24;
	mov.b32 	%r102, 0;
$L__BB0_7:
	.pragma "nounroll";
	add.s32 	%r17, %r5, %r102;
	setp.gt.s32 	%p12, %r17, -1;
	setp.lt.s32 	%p13, %r17, %r43;
	and.pred  	%p14, %p12, %p13;
	and.pred  	%p15, %p14, %p1;
	add.s32 	%r63, %r102, %r15;
	mul.wide.s32 	%rd13, %r63, 4;
	add.s64 	%rd3, %rd1, %rd13;
	not.pred 	%p16, %p15;
	@%p16 bra 	$L__BB0_9;
	add.s32 	%r64, %r17, %r14;
	mad.lo.s32 	%r65, %r64, %r40, %r100;
	mul.wide.s32 	%rd14, %r65, 4;
	add.s64 	%rd15, %rd2, %rd14;
	ld.global.f32 	%f43, [%rd15];
	ld.global.f32 	%f44, [%rd3];
	fma.rn.f32 	%f78, %f43, %f44, %f78;
$L__BB0_9:
	add.s32 	%r18, %r17, 1;
	setp.gt.s32 	%p17, %r18, -1;
	setp.lt.s32 	%p18, %r18, %r43;
	and.pred  	%p19, %p17, %p18;
	and.pred  	%p20, %p19, %p1;
	not.pred 	%p21, %p20;
	@%p21 bra 	$L__BB0_11;
	add.s32 	%r66, %r18, %r14;
	mad.lo.s32 	%r67, %r66, %r40, %r100;
	mul.wide.s32 	%rd16, %r67, 4;
	add.s64 	%rd17, %rd2, %rd16;
	ld.global.f32 	%f45, [%rd17];
	ld.global.f32 	%f46, [%rd3+4];
	fma.rn.f32 	%f78, %f45, %f46, %f78;
$L__BB0_11:
	add.s32 	%r19, %r17, 2;
	setp.gt.s32 	%p22, %r19, -1;
	setp.lt.s32 	%p23, %r19, %r43;
	and.pred  	%p24, %p22, %p23;
	and.pred  	%p25, %p24, %p1;
	not.pred 	%p26, %p25;
	@%p26 bra 	$L__BB0_13;
	add.s32 	%r68, %r19, %r14;
	mad.lo.s32 	%r69, %r68, %r40, %r100;
	mul.wide.s32 	%rd18, %r69, 4;
	add.s64 	%rd19, %rd2, %rd18;
	ld.global.f32 	%f47, [%rd19];
	ld.global.f32 	%f48, [%rd3+8];
	fma.rn.f32 	%f78, %f47, %f48, %f78;
$L__BB0_13:
	add.s32 	%r20, %r17, 3;
	setp.gt.s32 	%p27, %r20, -1;
	setp.lt.s32 	%p28, %r20, %r43;
	and.pred  	%p29, %p27, %p28;
	and.pred  	%p30, %p29, %p1;
	not.pred 	%p31, %p30;
	@%p31 bra 	$L__BB0_15;
	add.s32 	%r70, %r20, %r14;
	mad.lo.s32 	%r71, %r70, %r40, %r100;
	mul.wide.s32 	%rd20, %r71, 4;
	add.s64 	%rd21, %rd2, %rd20;
	ld.global.f32 	%f49, [%rd21];
	ld.global.f32 	%f50, [%rd3+12];
	fma.rn.f32 	%f78, %f49, %f50, %f78;
$L__BB0_15:
	add.s32 	%r21, %r17, 4;
	setp.gt.s32 	%p32, %r21, -1;
	setp.lt.s32 	%p33, %r21, %r43;
	and.pred  	%p34, %p32, %p33;
	and.pred  	%p35, %p34, %p1;
	not.pred 	%p36, %p35;
	@%p36 bra 	$L__BB0_17;
	add.s32 	%r72, %r21, %r14;
	mad.lo.s32 	%r73, %r72, %r40, %r100;
	mul.wide.s32 	%rd22, %r73, 4;
	add.s64 	%rd23, %rd2, %rd22;
	ld.global.f32 	%f51, [%rd23];
	ld.global.f32 	%f52, [%rd3+16];
	fma.rn.f32 	%f78, %f51, %f52, %f78;
$L__BB0_17:
	add.s32 	%r22, %r17, 5;
	setp.gt.s32 	%p37, %r22, -1;
	setp.lt.s32 	%p38, %r22, %r43;
	and.pred  	%p39, %p37, %p38;
	and.pred  	%p40, %p39, %p1;
	not.pred 	%p41, %p40;
	@%p41 bra 	$L__BB0_19;
	add.s32 	%r74, %r22, %r14;
	mad.lo.s32 	%r75, %r74, %r40, %r100;
	mul.wide.s32 	%rd24, %r75, 4;
	add.s64 	%rd25, %rd2, %rd24;
	ld.global.f32 	%f53, [%rd25];
	ld.global.f32 	%f54, [%rd3+20];
	fma.rn.f32 	%f78, %f53, %f54, %f78;
$L__BB0_19:
	add.s32 	%r23, %r17, 6;
	setp.gt.s32 	%p42, %r23, -1;
	setp.lt.s32 	%p43, %r23, %r43;
	and.pred  	%p44, %p42, %p43;
	and.pred  	%p45, %p44, %p1;
	not.pred 	%p46, %p45;
	@%p46 bra 	$L__BB0_21;
	add.s32 	%r76, %r23, %r14;
	mad.lo.s32 	%r77, %r76, %r40, %r100;
	mul.wide.s32 	%rd26, %r77, 4;
	add.s64 	%rd27, %rd2, %rd26;
	ld.global.f32 	%f55, [%rd27];
	ld.global.f32 	%f56, [%rd3+24];
	fma.rn.f32 	%f78, %f55, %f56, %f78;
$L__BB0_21:
	add.s32 	%r24, %r17, 7;
	setp.gt.s32 	%p47, %r24, -1;
	setp.lt.s32 	%p48, %r24, %r43;
	and.pred  	%p49, %p47, %p48;
	and.pred  	%p50, %p49, %p1;
	not.pred 	%p51, %p50;
	@%p51 bra 	$L__BB0_23;
	add.s32 	%r78, %r24, %r14;
	mad.lo.s32 	%r79, %r78, %r40, %r100;
	mul.wide.s32 	%rd28, %r79, 4;
	add.s64 	%rd29, %rd2, %rd28;
	ld.global.f32 	%f57, [%rd29];
	ld.global.f32 	%f58, [%rd3+28];
	fma.rn.f32 	%f78, %f57, %f58, %f78;
$L__BB0_23:
	add.s32 	%r102, %r102, 8;
	setp.ne.s32 	%p52, %r102, %r8;
	mov.u32 	%r104, %r8;
	@%p52 bra 	$L__BB0_7;
$L__BB0_24:
	setp.eq.s32 	%p53, %r6, 0;
	@%p53 bra 	$L__BB0_45;
	add.s32 	%r80, %r6, -1;
	setp.lt.u32 	%p54, %r80, 3;
	@%p54 bra 	$L__BB0_35;
	add.s32 	%r27, %r5, %r104;
	setp.gt.s32 	%p55, %r27, -1;
	setp.lt.s32 	%p56, %r27, %r43;
	and.pred  	%p57, %p55, %p56;
	and.pred  	%p58, %p57, %p1;
	add.s32 	%r81, %r104, %r15;
	mul.wide.s32 	%rd30, %r81, 4;
	add.s64 	%rd4, %rd1, %rd30;
	not.pred 	%p59, %p58;
	@%p59 bra 	$L__BB0_28;
	add.s32 	%r82, %r27, %r14;
	mad.lo.s32 	%r83, %r82, %r40, %r100;
	mul.wide.s32 	%rd31, %r83, 4;
	add.s64 	%rd32, %rd2, %rd31;
	ld.global.f32 	%f60, [%rd32];
	ld.global.f32 	%f61, [%rd4];
	fma.rn.f32 	%f78, %f60, %f61, %f78;
$L__BB0_28:
	add.s32 	%r28, %r27, 1;
	setp.gt.s32 	%p60, %r28, -1;
	setp.lt.s32 	%p61, %r28, %r43;
	and.pred  	%p62, %p60, %p61;
	and.pred  	%p63, %p62, %p1;
	not.pred 	%p64, %p63;
	@%p64 bra 	$L__BB0_30;
	add.s32 	%r84, %r28, %r14;
	mad.lo.s32 	%r85, %r84, %r40, %r100;
	mul.wide.s32 	%rd33, %r85, 4;
	add.s64 	%rd34, %rd2, %rd33;
	ld.global.f32 	%f62, [%rd34];
	ld.global.f32 	%f63, [%rd4+4];
	fma.rn.f32 	%f78, %f62, %f63, %f78;
$L__BB0_30:
	add.s32 	%r29, %r27, 2;
	setp.gt.s32 	%p65, %r29, -1;
	setp.lt.s32 	%p66, %r29, %r43;
	and.pred  	%p67, %p65, %p66;
	and.pred  	%p68, %p67, %p1;
	not.pred 	%p69, %p68;
	@%p69 bra 	$L__BB0_32;
	add.s32 	%r86, %r29, %r14;
	mad.lo.s32 	%r87, %r86, %r40, %r100;
	mul.wide.s32 	%rd35, %r87, 4;
	add.s64 	%rd36, %rd2, %rd35;
	ld.global.f32 	%f64, [%rd36];
	ld.global.f32 	%f65, [%rd4+8];
	fma.rn.f32 	%f78, %f64, %f65, %f78;
$L__BB0_32:
	add.s32 	%r30, %r27, 3;
	setp.gt.s32 	%p70, %r30, -1;
	setp.lt.s32 	%p71, %r30, %r43;
	and.pred  	%p72, %p70, %p71;
	and.pred  	%p73, %p72, %p1;
	not.pred 	%p74, %p73;
	@%p74 bra 	$L__BB0_34;
	add.s32 	%r88, %r30, %r14;
	mad.lo.s32 	%r89, %r88, %r40, %r100;
	mul.wide.s32 	%rd37, %r89, 4;
	add.s64 	%rd38, %rd2, %rd37;
	ld.global.f32 	%f66, [%rd38];
	ld.global.f32 	%f67, [%rd4+12];
	fma.rn.f32 	%f78, %f66, %f67, %f78;
$L__BB0_34:
	add.s32 	%r104, %r104, 4;
$L__BB0_35:
	setp.eq.s32 	%p75, %r7, 0;
	@%p75 bra 	$L__BB0_45;
	setp.eq.s32 	%p76, %r7, 1;
	@%p76 bra 	$L__BB0_42;
	add.s32 	%r33, %r5, %r104;
	setp.gt.s32 	%p77, %r33, -1;
	setp.lt.s32 	%p78, %r33, %r43;
	and.pred  	%p79, %p77, %p78;
	and.pred  	%p80, %p79, %p1;
	add.s32 	%r90, %r104, %r15;
	mul.wide.s32 	%rd39, %r90, 4;
	add.s64 	%rd5, %rd1, %rd39;
	not.pred 	%p81, %p80;
	@%p81 bra 	$L__BB0_39;
	add.s32 	%r91, %r33, %r14;
	mad.lo.s32 	%r92, %r91, %r40, %r100;
	mul.wide.s32 	%rd40, %r92, 4;
	add.s64 	%rd41, %rd2, %rd40;
	ld.global.f32 	%f69, [%rd41];
	ld.global.f32 	%f70, [%rd5];
	fma.rn.f32 	%f78, %f69, %f70, %f78;
$L__BB0_39:
	add.s32 	%r34, %r33, 1;
	setp.gt.s32 	%p82, %r34, -1;
	setp.lt.s32 	%p83, %r34, %r43;
	and.pred  	%p84, %p82, %p83;
	and.pred  	%p85, %p84, %p1;
	not.pred 	%p86, %p85;
	@%p86 bra 	$L__BB0_41;
	add.s32 	%r93, %r34, %r14;
	mad.lo.s32 	%r94, %r93, %r40, %r100;
	mul.wide.s32 	%rd42, %r94, 4;
	add.s64 	%rd43, %rd2, %rd42;
	ld.global.f32 	%f71, [%rd43];
	ld.global.f32 	%f72, [%rd5+4];
	fma.rn.f32 	%f78, %f71, %f72, %f78;
$L__BB0_41:
	add.s32 	%r104, %r104, 2;
$L__BB0_42:
	setp.eq.s32 	%p87, %r9, 0;
	@%p87 bra 	$L__BB0_45;
	add.s32 	%r37, %r5, %r104;
	setp.gt.s32 	%p88, %r37, -1;
	setp.lt.s32 	%p89, %r37, %r43;
	and.pred  	%p90, %p88, %p89;
	and.pred  	%p91, %p90, %p1;
	not.pred 	%p92, %p91;
	@%p92 bra 	$L__BB0_45;
	add.s32 	%r95, %r37, %r14;
	mad.lo.s32 	%r96, %r95, %r40, %r100;
	mul.wide.s32 	%rd44, %r96, 4;
	add.s64 	%rd45, %rd2, %rd44;
	ld.global.f32 	%f73, [%rd45];
	add.s32 	%r97, %r104, %r15;
	mul.wide.s32 	%rd46, %r97, 4;
	add.s64 	%rd47, %rd1, %rd46;
	ld.global.f32 	%f74, [%rd47];
	fma.rn.f32 	%f78, %f73, %f74, %f78;
$L__BB0_45:
	add.s32 	%r101, %r101, 1;
	setp.ne.s32 	%p93, %r101, %r44;
	@%p93 bra 	$L__BB0_5;
	add.s32 	%r100, %r100, 1;
	setp.ne.s32 	%p94, %r100, %r40;
	@%p94 bra 	$L__BB0_4;
$L__BB0_47:
	ld.param.u64 	%rd51, [_Z13conv2d_kernelPKfS0_S0_Pfiiiii_param_3];
	mad.lo.s32 	%r98, %r43, %r52, %r1;
	mad.lo.s32 	%r99, %r98, %r41, %r3;
	cvta.to.global.u64 	%rd48, %rd51;
	mul.wide.s32 	%rd49, %r99, 4;
	add.s64 	%rd50, %rd48, %rd49;
	st.global.f32 	[%rd50], %f78;
$L__BB0_48:
	ret;

}


// ===== COMPILED SASS (sm_100) =====

	.target	sm_100

	.elftype	@"ET_EXEC"


//--------------------- .note.nv.tkinfo           --------------------------
	.section	.note.nv.tkinfo,"",@"SHT_NOTE"
	.sectionflags	@"SHF_NOTE_NV_TKINFO"
	.tkinfo
        /*0018*/ 	.word	0x00000002
        /*0030*/ 	.string	""
        /*0030*/ 	.string	"ptxas"
        /*0030*/ 	.string	"Cuda compilation tools, release 13.0, V13.0.88"
        /*0030*/ 	.string	"Build cuda_13.0.r13.0/compiler.36424714_0"
        /*0030*/ 	.string	"-arch sm_100 -m 64 "



//--------------------- .note.nv.cuinfo           --------------------------
	.section	.note.nv.cuinfo,"",@"SHT_NOTE"
	.sectionflags	@"SHF_NOTE_NV_CUINFO"
        /*0018*/ 	.short	0x0002
        /*001a*/ 	.short	0x0064
        /*001c*/ 	.short	0x0082
	.zero		2


//--------------------- .nv.info                  --------------------------
	.section	.nv.info,"",@"SHT_CUDA_INFO"
	.align	4


	//----- nvinfo : EIATTR_REGCOUNT
	.align		4
        /*0000*/ 	.byte	0x04, 0x2f
        /*0002*/ 	.short	(.L_1 - .L_0)
	.align		4
.L_0:
        /*0004*/ 	.word	index@(_Z13conv2d_kernelPKfS0_S0_Pfiiiii)
        /*0008*/ 	.word	0x00000020


	//----- nvinfo : EIATTR_FRAME_SIZE
	.align		4
.L_1:
        /*000c*/ 	.byte	0x04, 0x11
        /*000e*/ 	.short	(.L_3 - .L_2)
	.align		4
.L_2:
        /*0010*/ 	.word	index@(_Z13conv2d_kernelPKfS0_S0_Pfiiiii)
        /*0014*/ 	.word	0x00000000


	//----- nvinfo : EIATTR_MIN_STACK_SIZE
	.align		4
.L_3:
        /*0018*/ 	.byte	0x04, 0x12
        /*001a*/ 	.short	(.L_5 - .L_4)
	.align		4
.L_4:
        /*001c*/ 	.word	index@(_Z13conv2d_kernelPKfS0_S0_Pfiiiii)
        /*0020*/ 	.word	0x00000000
.L_5:


//--------------------- .nv.compat                --------------------------
	.section	.nv.compat,"",@"SHT_CUDA_COMPAT_INFO"
	.align	4
        /*0000*/ 	.byte	0x02, 0x09, 0x00, 0x00, 0x02, 0x02, 0x01, 0x00, 0x02, 0x05, 0x05, 0x00, 0x03, 0x07, 0x01, 0x01
        /*0010*/ 	.byte	0x02, 0x03, 0x00, 0x00, 0x02, 0x06, 0x01, 0x00, 0x04, 0x0b, 0x08, 0x00, 0x09, 0x00, 0x00, 0x00
        /*0020*/ 	.byte	0x00, 0x00, 0x00, 0x00


//--------------------- .nv.info._Z13conv2d_kernelPKfS0_S0_Pfiiiii --------------------------
	.section	.nv.info._Z13conv2d_kernelPKfS0_S0_Pfiiiii,"",@"SHT_CUDA_INFO"
	.sectionflags	@""
	.align	4


	//----- nvinfo : EIATTR_CUDA_API_VERSION
	.align		4
        /*0000*/ 	.byte	0x04, 0x37
        /*0002*/ 	.short	(.L_7 - .L_6)
.L_6:
        /*0004*/ 	.word	0x00000082


	//----- nvinfo : EIATTR_KPARAM_INFO
	.align		4
.L_7:
        /*0008*/ 	.byte	0x04, 0x17
        /*000a*/ 	.short	(.L_9 - .L_8)
.L_8:
        /*000c*/ 	.word	0x00000000
        /*0010*/ 	.short	0x0008
        /*0012*/ 	.short	0x0030
        /*0014*/ 	.byte	0x00, 0xf0, 0x11, 0x00


	//----- nvinfo : EIATTR_KPARAM_INFO
	.align		4
.L_9:
        /*0018*/ 	.byte	0x04, 0x17
        /*001a*/ 	.short	(.L_11 - .L_10)
.L_10:
        /*001c*/ 	.word	0x00000000
        /*0020*/ 	.short	0x0007
        /*0022*/ 	.short	0x002c
        /*0024*/ 	.byte	0x00, 0xf0, 0x11, 0x00


	//----- nvinfo : EIATTR_KPARAM_INFO
	.align		4
.L_11:
        /*0028*/ 	.byte	0x04, 0x17
        /*002a*/ 	.short	(.L_13 - .L_12)
.L_12:
        /*002c*/ 	.word	0x00000000
        /*0030*/ 	.short	0x0006
        /*0032*/ 	.short	0x0028
        /*0034*/ 	.byte	0x00, 0xf0, 0x11, 0x00


	//----- nvinfo : EIATTR_KPARAM_INFO
	.align		4
.L_13:
        /*0038*/ 	.byte	0x04, 0x17
        /*003a*/ 	.short	(.L_15 - .L_14)
.L_14:
        /*003c*/ 	.word	0x00000000
        /*0040*/ 	.short	0x0005
        /*0042*/ 	.short	0x0024
        /*0044*/ 	.byte	0x00, 0xf0, 0x11, 0x00


	//----- nvinfo : EIATTR_KPARAM_INFO
	.align		4
.L_15:
        /*0048*/ 	.byte	0x04, 0x17
        /*004a*/ 	.short	(.L_17 - .L_16)
.L_16:
        /*004c*/ 	.word	0x00000000
        /*0050*/ 	.short	0x0004
        /*0052*/ 	.short	0x0020
        /*0054*/ 	.byte	0x00, 0xf0, 0x11, 0x00


	//----- nvinfo : EIATTR_KPARAM_INFO
	.align		4
.L_17:
        /*0058*/ 	.byte	0x04, 0x17
        /*005a*/ 	.short	(.L_19 - .L_18)
.L_18:
        /*005c*/ 	.word	0x00000000
        /*0060*/ 	.short	0x0003
        /*0062*/ 	.short	0x0018
        /*0064*/ 	.byte	0x00, 0xf5, 0x21, 0x00


	//----- nvinfo : EIATTR_KPARAM_INFO
	.align		4
.L_19:
        /*0068*/ 	.byte	0x04, 0x17
        /*006a*/ 	.short	(.L_21 - .L_20)
.L_20:
        /*006c*/ 	.word	0x00000000
        /*0070*/ 	.short	0x0002
        /*0072*/ 	.short	0x0010
        /*0074*/ 	.byte	0x00, 0xf5, 0x21, 0x00


	//----- nvinfo : EIATTR_KPARAM_INFO
	.align		4
.L_21:
        /*0078*/ 	.byte	0x04, 0x17
        /*007a*/ 	.short	(.L_23 - .L_22)
.L_22:
        /*007c*/ 	.word	0x00000000
        /*0080*/ 	.short	0x0001
        /*0082*/ 	.short	0x0008
        /*0084*/ 	.byte	0x00, 0xf5, 0x21, 0x00


	//----- nvinfo : EIATTR_KPARAM_INFO
	.align		4
.L_23:
        /*0088*/ 	.byte	0x04, 0x17
        /*008a*/ 	.short	(.L_25 - .L_24)
.L_24:
        /*008c*/ 	.word	0x00000000
        /*0090*/ 	.short	0x0000
        /*0092*/ 	.short	0x0000
        /*0094*/ 	.byte	0x00, 0xf5, 0x21, 0x00


	//----- nvinfo : EIATTR_SPARSE_MMA_MASK
	.align		4
.L_25:
        /*0098*/ 	.byte	0x03, 0x50
        /*009a*/ 	.short	0x0000


	//----- nvinfo : EIATTR_MAXREG_COUNT
	.align		4
        /*009c*/ 	.byte	0x03, 0x1b
        /*009e*/ 	.short	0x00ff


	//----- nvinfo : EIATTR_MERCURY_ISA_VERSION
	.align		4
        /*00a0*/ 	.byte	0x03, 0x5f
        /*00a2*/ 	.short	0x0101


	//----- nvinfo : EIATTR_VRC_CTA_INIT_COUNT
	.align		4
        /*00a4*/ 	.byte	0x02, 0x4a
	.zero		1
	.zero		1


	//----- nvinfo : EIATTR_EXIT_INSTR_OFFSETS
	.align		4
        /*00a8*/ 	.byte	0x04, 0x1c
        /*00aa*/ 	.short	(.L_27 - .L_26)


	//   ....[0]....
.L_26:
        /*00ac*/ 	.word	0x00000120


	//   ....[1]....
        /*00b0*/ 	.word	0x00001190


	//----- nvinfo : EIATTR_CRS_STACK_SIZE
	.align		4
.L_27:
        /*00b4*/ 	.byte	0x04, 0x1e
        /*00b6*/ 	.short	(.L_29 - .L_28)
.L_28:
        /*00b8*/ 	.word	0x00000000


	//----- nvinfo : EIATTR_CBANK_PARAM_SIZE
	.align		4
.L_29:
        /*00bc*/ 	.byte	0x03, 0x19
        /*00be*/ 	.short	0x0034


	//----- nvinfo : EIATTR_PARAM_CBANK
	.align		4
        /*00c0*/ 	.byte	0x04, 0x0a
        /*00c2*/ 	.short	(.L_31 - .L_30)
	.align		4
.L_30:
        /*00c4*/ 	.word	index@(.nv.constant0._Z13conv2d_kernelPKfS0_S0_Pfiiiii)
        /*00c8*/ 	.short	0x0380
        /*00ca*/ 	.short	0x0034


	//----- nvinfo : EIATTR_SW_WAR
	.align		4
.L_31:
        /*00cc*/ 	.byte	0x04, 0x36
        /*00ce*/ 	.short	(.L_33 - .L_32)
.L_32:
        /*00d0*/ 	.word	0x00000008
.L_33:


//--------------------- .nv.callgraph             --------------------------
	.section	.nv.callgraph,"",@"SHT_CUDA_CALLGRAPH"
	.align	4
	.sectionentsize	8
	.align		4
        /*0000*/ 	.word	0x00000000
	.align		4
        /*0004*/ 	.word	0xffffffff
	.align		4
        /*0008*/ 	.word	0x00000000
	.align		4
        /*000c*/ 	.word	0xfffffffe
	.align		4
        /*0010*/ 	.word	0x00000000
	.align		4
        /*0014*/ 	.word	0xfffffffd
	.align		4
        /*0018*/ 	.word	0x00000000
	.align		4
        /*001c*/ 	.word	0xfffffffc


//--------------------- .text._Z13conv2d_kernelPKfS0_S0_Pfiiiii --------------------------
	.section	.text._Z13conv2d_kernelPKfS0_S0_Pfiiiii,"ax",@progbits
	.align	128
        .global         _Z13conv2d_kernelPKfS0_S0_Pfiiiii
        .type           _Z13conv2d_kernelPKfS0_S0_Pfiiiii,@function
        .size           _Z13conv2d_kernelPKfS0_S0_Pfiiiii,(.L_x_10 - _Z13conv2d_kernelPKfS0_S0_Pfiiiii)
        .other          _Z13conv2d_kernelPKfS0_S0_Pfiiiii,@"STO_CUDA_ENTRY STV_DEFAULT"
_Z13conv2d_kernelPKfS0_S0_Pfiiiii:
.text._Z13conv2d_kernelPKfS0_S0_Pfiiiii:
[----:B------:R-:W-:Y:S01]  /*0000*/  LDC R1, c[0x0][0x37c] ;  /* 0x0000df00ff017b82 */ /* 0x000fe20000000800 */
[----:B------:R-:W0:Y:S07]  /*0010*/  S2R R0, SR_TID.Y ;  /* 0x0000000000007919 */ /* 0x000e2e0000002200 */
[----:B------:R-:W1:Y:S01]  /*0020*/  LDC R8, c[0x0][0x360] ;  /* 0x0000d800ff087b82 */ /* 0x000e620000000800 */
[----:B------:R-:W2:Y:S01]  /*0030*/  LDCU.64 UR8, c[0x0][0x3a8] ;  /* 0x00007500ff0877ac */ /* 0x000ea20008000a00 */
[----:B------:R-:W1:Y:S01]  /*0040*/  S2R R3, SR_TID.X ;  /* 0x0000000000037919 */ /* 0x000e620000002100 */
[----:B------:R-:W3:Y:S01]  /*0050*/  LDCU UR7, c[0x0][0x3a4] ;  /* 0x00007480ff0777ac */ /* 0x000ee20008000800 */
[----:B------:R-:W4:Y:S04]  /*0060*/  S2R R2, SR_TID.Z ;  /* 0x0000000000027919 */ /* 0x000f280000002300 */
[----:B------:R-:W0:Y:S08]  /*0070*/  S2UR UR5, SR_CTAID.Y ;  /* 0x00000000000579c3 */ /* 0x000e300000002600 */
[----:B------:R-:W0:Y:S08]  /*0080*/  LDC R9, c[0x0][0x364] ;  /* 0x0000d900ff097b82 */ /* 0x000e300000000800 */
[----:B------:R-:W1:Y:S08]  /*0090*/  S2UR UR4, SR_CTAID.X ;  /* 0x00000000000479c3 */ /* 0x000e700000002500 */
[----:B------:R-:W4:Y:S08]  /*00a0*/  S2UR UR6, SR_CTAID.Z ;  /* 0x00000000000679c3 */ /* 0x000f300000002700 */
[----:B------:R-:W4:Y:S01]  /*00b0*/  LDC R7, c[0x0][0x368] ;  /* 0x0000da00ff077b82 */ /* 0x000f220000000800 */
[----:B0-----:R-:W-:-:S05]  /*00c0*/  IMAD R9, R9, UR5, R0 ;  /* 0x0000000509097c24 */ /* 0x001fca000f8e0200 */
[----:B--2---:R-:W-:Y:S01]  /*00d0*/  ISETP.GE.AND P0, PT, R9, UR8, PT ;  /* 0x0000000809007c0c */ /* 0x004fe2000bf06270 */
[----:B-1----:R-:W-:-:S05]  /*00e0*/  IMAD R8, R8, UR4, R3 ;  /* 0x0000000408087c24 */ /* 0x002fca000f8e0203 */
[----:B------:R-:W-:Y:S01]  /*00f0*/  ISETP.GE.OR P0, PT, R8, UR9, P0 ;  /* 0x0000000908007c0c */ /* 0x000fe20008706670 */
[----:B----4-:R-:W-:-:S05]  /*0100*/  IMAD R7, R7, UR6, R2 ;  /* 0x0000000607077c24 */ /* 0x010fca000f8e0202 */
[----:B---3--:R-:W-:-:S13]  /*0110*/  ISETP.GE.OR P0, PT, R7, UR7, P0 ;  /* 0x0000000707007c0c */ /* 0x008fda0008706670 */
[----:B------:R-:W-:Y:S05]  /*0120*/  @P0 EXIT ;  /* 0x000000000000094d */ /* 0x000fea0003800000 */
[----:B------:R-:W0:Y:S01]  /*0130*/  LDC.64 R2, c[0x0][0x390] ;  /* 0x0000e400ff027b82 */ /* 0x000e220000000a00 */
[----:B------:R-:W1:Y:S01]  /*0140*/  LDCU.64 UR12, c[0x0][0x358] ;  /* 0x00006b00ff0c77ac */ /* 0x000e620008000a00 */
[----:B------:R-:W2:Y:S01]  /*0150*/  LDCU UR4, c[0x0][0x3a0] ;  /* 0x00007400ff0477ac */ /* 0x000ea20008000800 */
[----:B0-----:R-:W-:-:S05]  /*0160*/  IMAD.WIDE.U32 R2, R7, 0x4, R2 ;  /* 0x0000000407027825 */ /* 0x001fca00078e0002 */
[----:B-1----:R0:W5:Y:S01]  /*0170*/  LDG.E R6, desc[UR12][R2.64] ;  /* 0x0000000c02067981 */ /* 0x002162000c1e1900 */
[----:B--2---:R-:W-:-:S09]  /*0180*/  UISETP.GE.AND UP0, UPT, UR4, 0x1, UPT ;  /* 0x000000010400788c */ /* 0x004fd2000bf06270 */
[----:B0-----:R-:W-:Y:S05]  /*0190*/  BRA.U !UP0, `(.L_x_0) ;  /* 0x0000000d08e07547 */ /* 0x001fea000b800000 */
[----:B------:R-:W0:Y:S02]  /*01a0*/  LDCU UR7, c[0x0][0x3b0] ;  /* 0x00007600ff0777ac */ /* 0x000e240008000800 */
[----:B0-----:R-:W-:-:S09]  /*01b0*/  UISETP.GE.AND UP0, UPT, UR7, 0x1, UPT ;  /* 0x000000010700788c */ /* 0x001fd2000bf06270 */
[----:B------:R-:W-:Y:S05]  /*01c0*/  BRA.U !UP0, `(.L_x_0) ;  /* 0x0000000d08d47547 */ /* 0x000fea000b800000 */
[----:B------:R-:W-:Y:S02]  /*01d0*/  USHF.R.U32.HI UR4, URZ, 0x1, UR7 ;  /* 0x00000001ff047899 */ /* 0x000fe40008011607 */
[----:B------:R-:W-:Y:S02]  /*01e0*/  ULOP3.LUT UR8, UR7, 0x7, URZ, 0xc0, !UPT ;  /* 0x0000000707087892 */ /* 0x000fe4000f8ec0ff */
[----:B------:R-:W-:Y:S02]  /*01f0*/  ULOP3.LUT UR9, UR7, 0x3, URZ, 0xc0, !UPT ;  /* 0x0000000307097892 */ /* 0x000fe4000f8ec0ff */
[----:B------:R-:W-:Y:S01]  /*0200*/  IADD3 R5, PT, PT, R8, -UR4, RZ ;  /* 0x8000000408057c10 */ /* 0x000fe2000fffe0ff */
[----:B------:R-:W-:Y:S01]  /*0210*/  ULOP3.LUT UR7, UR7, 0x7ffffff8, URZ, 0xc0, !UPT ;  /* 0x7ffffff807077892 */ /* 0x000fe2000f8ec0ff */
[----:B------:R-:W-:Y:S01]  /*0220*/  IADD3 R4, PT, PT, R9, -UR4, RZ ;  /* 0x8000000409047c10 */ /* 0x000fe2000fffe0ff */
[----:B------:R-:W-:-:S10]  /*0230*/  UMOV UR4, URZ ;  /* 0x000000ff00047c82 */ /* 0x000fd40008000000 */
.L_x_8:
[----:B------:R-:W0:Y:S01]  /*0240*/  LDC R0, c[0x0][0x3a0] ;  /* 0x0000e800ff007b82 */ /* 0x000e220000000800 */
[----:B------:R-:W-:Y:S01]  /*0250*/  UMOV UR5, URZ ;  /* 0x000000ff00057c82 */ /* 0x000fe20008000000 */
[----:B0-----:R-:W-:-:S07]  /*0260*/  IMAD R3, R7, R0, UR4 ;  /* 0x0000000407037e24 */ /* 0x001fce000f8e0200 */
.L_x_7:
[----:B------:R-:W0:Y:S01]  /*0270*/  LDCU UR10, c[0x0][0x3b0] ;  /* 0x00007600ff0a77ac */ /* 0x000e220008000800 */
[----:B------:R-:W-:Y:S01]  /*0280*/  IADD3 R2, PT, PT, R4, UR5, RZ ;  /* 0x0000000504027c10 */ /* 0x000fe2000fffe0ff */
[----:B------:R-:W1:Y:S01]  /*0290*/  LDCU UR6, c[0x0][0x3a8] ;  /* 0x00007500ff0677ac */ /* 0x000e620008000800 */
[----:B0-----:R-:W-:-:S04]  /*02a0*/  MOV R25, UR10 ;  /* 0x0000000a00197c02 */ /* 0x001fc80008000f00 */
[----:B------:R-:W-:Y:S01]  /*02b0*/  ISETP.GE.U32.AND P1, PT, R25, 0x8, PT ;  /* 0x000000081900780c */ /* 0x000fe20003f26070 */
[----:B------:R-:W-:Y:S01]  /*02c0*/  IMAD R0, R3, R25, UR5 ;  /* 0x0000000503007e24 */ /* 0x000fe2000f8e0219 */
[----:B------:R-:W-:Y:S01]  /*02d0*/  UIADD3 UR5, UPT, UPT, UR5, 0x1, URZ ;  /* 0x0000000105057890 */ /* 0x000fe2000fffe0ff */
[----:B-1----:R-:W-:Y:S01]  /*02e0*/  ISETP.GE.AND P0, PT, R2, UR6, PT ;  /* 0x0000000602007c0c */ /* 0x002fe2000bf06270 */
[----:B------:R-:W-:-:S03]  /*02f0*/  UMOV UR6, URZ ;  /* 0x000000ff00067c82 */ /* 0x000fc60008000000 */
[----:B------:R-:W-:Y:S02]  /*0300*/  ISETP.GT.AND P0, PT, R2, -0x1, !P0 ;  /* 0xffffffff0200780c */ /* 0x000fe40004704270 */
[----:B------:R-:W-:-:S04]  /*0310*/  ISETP.NE.AND P5, PT, R25, UR5, PT ;  /* 0x0000000519007c0c */ /* 0x000fc8000bfa5270 */
[----:B------:R-:W-:Y:S09]  /*0320*/  @!P1 BRA `(.L_x_1) ;  /* 0x0000000400a89947 */ /* 0x000ff20003800000 */
[----:B------:R-:W0:Y:S01]  /*0330*/  LDC R25, c[0x0][0x3b0] ;  /* 0x0000ec00ff197b82 */ /* 0x000e220000000800 */
[----:B------:R-:W1:Y:S01]  /*0340*/  LDCU UR10, c[0x0][0x3ac] ;  /* 0x00007580ff0a77ac */ /* 0x000e620008000800 */
[----:B------:R-:W-:-:S06]  /*0350*/  UMOV UR6, URZ ;  /* 0x000000ff00067c82 */ /* 0x000fcc0008000000 */
[----:B------:R-:W2:Y:S02]  /*0360*/  LDC.64 R10, c[0x0][0x388] ;  /* 0x0000e200ff0a7b82 */ /* 0x000ea40000000a00 */
.L_x_2:
[----:B------:R-:W-:-:S04]  /*0370*/  IADD3 R27, PT, PT, R5, UR6, RZ ;  /* 0x00000006051b7c10 */ /* 0x000fc8000fffe0ff */
[C---:B-1----:R-:W-:Y:S02]  /*0380*/  ISETP.GE.AND P3, PT, R27.reuse, UR10, PT ;  /* 0x0000000a1b007c0c */ /* 0x042fe4000bf66270 */
[C---:B------:R-:W-:Y:S02]  /*0390*/  IADD3 R23, PT, PT, R27.reuse, 0x1, RZ ;  /* 0x000000011b177810 */ /* 0x040fe40007ffe0ff */
[----:B------:R-:W-:Y:S02]  /*03a0*/  ISETP.GT.AND P3, PT, R27, -0x1, !P3 ;  /* 0xffffffff1b00780c */ /* 0x000fe40005f64270 */
[----:B------:R-:W-:Y:S02]  /*03b0*/  ISETP.GE.AND P4, PT, R23, UR10, PT ;  /* 0x0000000a17007c0c */ /* 0x000fe4000bf86270 */
[----:B------:R-:W-:Y:S02]  /*03c0*/  PLOP3.LUT P3, PT, P3, P0, PT, 0x80, 0x8 ;  /* 0x000000000008781c */ /* 0x000fe40001f61070 */
[----:B------:R-:W-:-:S02]  /*03d0*/  IADD3 R21, PT, PT, R27, 0x2, RZ ;  /* 0x000000021b157810 */ /* 0x000fc40007ffe0ff */
[----:B------:R-:W-:Y:S02]  /*03e0*/  ISETP.GT.AND P4, PT, R23, -0x1, !P4 ;  /* 0xffffffff1700780c */ /* 0x000fe40006784270 */
[C---:B------:R-:W-:Y:S02]  /*03f0*/  ISETP.GE.AND P2, PT, R21.reuse, UR10, PT ;  /* 0x0000000a15007c0c */ /* 0x040fe4000bf46270 */
[----:B------:R-:W-:Y:S02]  /*0400*/  PLOP3.LUT P4, PT, P4, P0, PT, 0x80, 0x8 ;  /* 0x000000000008781c */ /* 0x000fe40002781070 */
[----:B------:R-:W-:-:S03]  /*0410*/  ISETP.GT.AND P2, PT, R21, -0x1, !P2 ;  /* 0xffffffff1500780c */ /* 0x000fc60005744270 */
[----:B------:R-:W1:Y:S01]  /*0420*/  @P3 LDC R13, c[0x0][0x3a0] ;  /* 0x0000e800ff0d3b82 */ /* 0x000e620000000800 */
[----:B------:R-:W-:Y:S01]  /*0430*/  PLOP3.LUT P2, PT, P2, P0, PT, 0x80, 0x8 ;  /* 0x000000000008781c */ /* 0x000fe20001741070 */
[----:B------:R-:W-:-:S06]  /*0440*/  @P3 IMAD R12, R2, UR10, R27 ;  /* 0x0000000a020c3c24 */ /* 0x000fcc000f8e021b */
[----:B------:R-:W3:Y:S08]  /*0450*/  @P3 LDC.64 R18, c[0x0][0x380] ;  /* 0x0000e000ff123b82 */ /* 0x000ef00000000a00 */
[----:B------:R-:W4:Y:S08]  /*0460*/  @P4 LDC R22, c[0x0][0x3a0] ;  /* 0x0000e800ff164b82 */ /* 0x000f300000000800 */
[----:B------:R-:W4:Y:S01]  /*0470*/  @P4 LDC.64 R16, c[0x0][0x380] ;  /* 0x0000e000ff104b82 */ /* 0x000f220000000a00 */
[----:B-1----:R-:W-:-:S07]  /*0480*/  @P3 IMAD R13, R12, R13, UR4 ;  /* 0x000000040c0d3e24 */ /* 0x002fce000f8e020d */
[----:B------:R-:W1:Y:S01]  /*0490*/  @P2 LDC R20, c[0x0][0x3a0] ;  /* 0x0000e800ff142b82 */ /* 0x000e620000000800 */
[----:B---3--:R-:W-:-:S04]  /*04a0*/  @P3 IMAD.WIDE R18, R13, 0x4, R18 ;  /* 0x000000040d123825 */ /* 0x008fc800078e0212 */
[----:B0-----:R-:W-:Y:S02]  /*04b0*/  IMAD R13, R0, R25, UR6 ;  /* 0x00000006000d7e24 */ /* 0x001fe4000f8e0219 */
[----:B------:R-:W-:Y:S01]  /*04c0*/  @P4 IMAD R29, R2, UR10, R23 ;  /* 0x0000000a021d4c24 */ /* 0x000fe2000f8e0217 */
[----:B------:R-:W0:Y:S01]  /*04d0*/  @P2 LDC.64 R14, c[0x0][0x380] ;  /* 0x0000e000ff0e2b82 */ /* 0x000e220000000a00 */
[----:B--2---:R-:W-:Y:S01]  /*04e0*/  IMAD.WIDE R12, R13, 0x4, R10 ;  /* 0x000000040d0c7825 */ /* 0x004fe200078e020a */
[----:B------:R2:W3:Y:S04]  /*04f0*/  @P3 LDG.E R19, desc[UR12][R18.64] ;  /* 0x0000000c12133981 */ /* 0x0004e8000c1e1900 */
[----:B------:R-:W3:Y:S01]  /*0500*/  @P3 LDG.E R23, desc[UR12][R12.64] ;  /* 0x0000000c0c173981 */ /* 0x000ee2000c1e1900 */
[----:B----4-:R-:W-:-:S02]  /*0510*/  @P4 IMAD R29, R29, R22, UR4 ;  /* 0x000000041d1d4e24 */ /* 0x010fc4000f8e0216 */
[----:B------:R-:W-:Y:S02]  /*0520*/  @P2 IMAD R21, R2, UR10, R21 ;  /* 0x0000000a02152c24 */ /* 0x000fe4000f8e0215 */
[----:B------:R-:W-:-:S04]  /*0530*/  @P4 IMAD.WIDE R16, R29, 0x4, R16 ;  /* 0x000000041d104825 */ /* 0x000fc800078e0210 */
[----:B-1----:R-:W-:Y:S02]  /*0540*/  @P2 IMAD R21, R21, R20, UR4 ;  /* 0x0000000415152e24 */ /* 0x002fe4000f8e0214 */
[----:B------:R-:W4:Y:S04]  /*0550*/  @P4 LDG.E R17, desc[UR12][R16.64] ;  /* 0x0000000c10114981 */ /* 0x000f28000c1e1900 */
[----:B------:R-:W4:Y:S01]  /*0560*/  @P4 LDG.E R20, desc[UR12][R12.64+0x4] ;  /* 0x0000040c0c144981 */ /* 0x000f22000c1e1900 */
[----:B0-----:R-:W-:-:S03]  /*0570*/  @P2 IMAD.WIDE R14, R21, 0x4, R14 ;  /* 0x00000004150e2825 */ /* 0x001fc600078e020e */
[----:B------:R-:W4:Y:S04]  /*0580*/  @P2 LDG.E R21, desc[UR12][R12.64+0x8] ;  /* 0x0000080c0c152981 */ /* 0x000f28000c1e1900 */
[----:B------:R-:W4:Y:S01]  /*0590*/  @P2 LDG.E R15, desc[UR12][R14.64] ;  /* 0x0000000c0e0f2981 */ /* 0x000f22000c1e1900 */
[----:B------:R-:W-:-:S04]  /*05a0*/  IADD3 R22, PT, PT, R27, 0x3, RZ ;  /* 0x000000031b167810 */ /* 0x000fc80007ffe0ff */
[----:B------:R-:W-:-:S04]  /*05b0*/  ISETP.GE.AND P1, PT, R22, UR10, PT ;  /* 0x0000000a16007c0c */ /* 0x000fc8000bf26270 */
[----:B------:R-:W-:-:S04]  /*05c0*/  ISETP.GT.AND P1, PT, R22, -0x1, !P1 ;  /* 0xffffffff1600780c */ /* 0x000fc80004f24270 */
[----:B------:R-:W-:Y:S02]  /*05d0*/  PLOP3.LUT P1, PT, P1, P0, PT, 0x80, 0x8 ;  /* 0x000000000008781c */ /* 0x000fe40000f21070 */
[----:B------:R-:W-:-:S04]  /*05e0*/  IADD3 R29, PT, PT, R27, 0x4, RZ ;  /* 0x000000041b1d7810 */ /* 0x000fc80007ffe0ff */
[----:B------:R-:W-:-:S07]  /*05f0*/  ISETP.GE.AND P6, PT, R29, UR10, PT ;  /* 0x0000000a1d007c0c */ /* 0x000fce000bfc6270 */
[----:B--2---:R-:W0:Y:S01]  /*0600*/  @P1 LDC R18, c[0x0][0x3a0] ;  /* 0x0000e800ff121b82 */ /* 0x004e220000000800 */
[----:B------:R-:W2:Y:S01]  /*0610*/  @P1 LDG.E R24, desc[UR12][R12.64+0xc] ;  /* 0x00000c0c0c181981 */ /* 0x000ea2000c1e1900 */
[----:B---3-5:R-:W-:Y:S01]  /*0620*/  @P3 FFMA R6, R19, R23, R6 ;  /* 0x0000001713063223 */ /* 0x028fe20000000006 */
[----:B------:R-:W-:Y:S02]  /*0630*/  IADD3 R19, PT, PT, R27, 0x5, RZ ;  /* 0x000000051b137810 */ /* 0x000fe40007ffe0ff */
[----:B------:R-:W-:Y:S02]  /*0640*/  ISETP.GT.AND P3, PT, R29, -0x1, !P6 ;  /* 0xffffffff1d00780c */ /* 0x000fe40007764270 */
[C---:B------:R-:W-:Y:S02]  /*0650*/  ISETP.GE.AND P6, PT, R19.reuse, UR10, PT ;  /* 0x0000000a13007c0c */ /* 0x040fe4000bfc6270 */
[----:B------:R-:W-:Y:S02]  /*0660*/  PLOP3.LUT P3, PT, P3, P0, PT, 0x80, 0x8 ;  /* 0x000000000008781c */ /* 0x000fe40001f61070 */
[----:B------:R-:W-:Y:S01]  /*0670*/  ISETP.GT.AND P6, PT, R19, -0x1, !P6 ;  /* 0xffffffff1300780c */ /* 0x000fe200077c4270 */
[----:B----4-:R-:W-:-:S03]  /*0680*/  @P4 FFMA R6, R17, R20, R6 ;  /* 0x0000001411064223 */ /* 0x010fc60000000006 */
[----:B------:R-:W-:Y:S01]  /*0690*/  PLOP3.LUT P4, PT, P6, P0, PT, 0x80, 0x8 ;  /* 0x000000000008781c */ /* 0x000fe20003781070 */
[----:B------:R-:W-:Y:S01]  /*06a0*/  @P1 IMAD R23, R2, UR10, R22 ;  /* 0x0000000a02171c24 */ /* 0x000fe2000f8e0216 */
[----:B------:R-:W1:Y:S05]  /*06b0*/  @P1 LDC.64 R16, c[0x0][0x380] ;  /* 0x0000e000ff101b82 */ /* 0x000e6a0000000a00 */
[----:B------:R-:W3:Y:S01]  /*06c0*/  @P3 LDG.E R26, desc[UR12][R12.64+0x10] ;  /* 0x0000100c0c1a3981 */ /* 0x000ee2000c1e1900 */
[----:B------:R-:W-:Y:S01]  /*06d0*/  @P2 FFMA R6, R15, R21, R6 ;  /* 0x000000150f062223 */ /* 0x000fe20000000006 */
[----:B------:R-:W-:Y:S01]  /*06e0*/  IADD3 R21, PT, PT, R27, 0x6, RZ ;  /* 0x000000061b157810 */ /* 0x000fe20007ffe0ff */
[----:B------:R-:W4:Y:S01]  /*06f0*/  @P3 LDC R20, c[0x0][0x3a0] ;  /* 0x0000e800ff143b82 */ /* 0x000f220000000800 */
[----:B0-----:R-:W-:-:S02]  /*0700*/  @P1 IMAD R23, R23, R18, UR4 ;  /* 0x0000000417171e24 */ /* 0x001fc4000f8e0212 */
[----:B------:R-:W-:-:S05]  /*0710*/  ISETP.GE.AND P2, PT, R21, UR10, PT ;  /* 0x0000000a15007c0c */ /* 0x000fca000bf46270 */
[----:B------:R-:W0:Y:S01]  /*0720*/  @P3 LDC.64 R14, c[0x0][0x380] ;  /* 0x0000e000ff0e3b82 */ /* 0x000e220000000a00 */
[----:B------:R-:W-:-:S07]  /*0730*/  ISETP.GT.AND P2, PT, R21, -0x1, !P2 ;  /* 0xffffffff1500780c */ /* 0x000fce0005744270 */
[----:B------:R-:W2:Y:S01]  /*0740*/  @P4 LDC R18, c[0x0][0x3a0] ;  /* 0x0000e800ff124b82 */ /* 0x000ea20000000800 */
[----:B------:R-:W-:Y:S01]  /*0750*/  PLOP3.LUT P2, PT, P2, P0, PT, 0x80, 0x8 ;  /* 0x000000000008781c */ /* 0x000fe20001741070 */
[C---:B------:R-:W-:Y:S02]  /*0760*/  @P3 IMAD R29, R2.reuse, UR10, R29 ;  /* 0x0000000a021d3c24 */ /* 0x040fe4000f8e021d */
[----:B------:R-:W-:Y:S01]  /*0770*/  @P4 IMAD R19, R2, UR10, R19 ;  /* 0x0000000a02134c24 */ /* 0x000fe2000f8e0213 */
[----:B------:R-:W-:Y:S01]  /*0780*/  IADD3 R27, PT, PT, R27, 0x7, RZ ;  /* 0x000000071b1b7810 */ /* 0x000fe20007ffe0ff */
[----:B----4-:R-:W-:-:S03]  /*0790*/  @P3 IMAD R29, R29, R20, UR4 ;  /* 0x000000041d1d3e24 */ /* 0x010fc6000f8e0214 */
[----:B------:R-:W-:-:S05]  /*07a0*/  ISETP.GE.AND P6, PT, R27, UR10, PT ;  /* 0x0000000a1b007c0c */ /* 0x000fca000bfc6270 */
[----:B------:R-:W4:Y:S01]  /*07b0*/  @P2 LDC R20, c[0x0][0x3a0] ;  /* 0x0000e800ff142b82 */ /* 0x000f220000000800 */
[----:B0-----:R-:W-:Y:S01]  /*07c0*/  @P3 IMAD.WIDE R14, R29, 0x4, R14 ;  /* 0x000000041d0e3825 */ /* 0x001fe200078e020e */
[----:B------:R-:W-:-:S03]  /*07d0*/  ISETP.GT.AND P6, PT, R27, -0x1, !P6 ;  /* 0xffffffff1b00780c */ /* 0x000fc600077c4270 */
[----:B--2---:R-:W-:Y:S02]  /*07e0*/  @P4 IMAD R29, R19, R18, UR4 ;  /* 0x00000004131d4e24 */ /* 0x004fe4000f8e0212 */
[----:B------:R-:W3:Y:S01]  /*07f0*/  @P3 LDG.E R15, desc[UR12][R14.64] ;  /* 0x0000000c0e0f3981 */ /* 0x000ee2000c1e1900 */
[----:B------:R-:W0:Y:S01]  /*0800*/  @P2 LDC.64 R18, c[0x0][0x380] ;  /* 0x0000e000ff122b82 */ /* 0x000e220000000a00 */
[----:B------:R-:W-:Y:S01]  /*0810*/  PLOP3.LUT P6, PT, P6, P0, PT, 0x80, 0x8 ;  /* 0x000000000008781c */ /* 0x000fe200037c1070 */
[----:B-1----:R-:W-:-:S04]  /*0820*/  @P1 IMAD.WIDE R22, R23, 0x4, R16 ;  /* 0x0000000417161825 */ /* 0x002fc800078e0210 */
[----:B------:R-:W-:Y:S02]  /*0830*/  @P2 IMAD R21, R2, UR10, R21 ;  /* 0x0000000a02152c24 */ /* 0x000fe4000f8e0215 */
[----:B------:R-:W1:Y:S01]  /*0840*/  @P4 LDC.64 R16, c[0x0][0x380] ;  /* 0x0000e000ff104b82 */ /* 0x000e620000000a00 */
[----:B------:R2:W3:Y:S01]  /*0850*/  @P1 LDG.E R23, desc[UR12][R22.64] ;  /* 0x0000000c16171981 */ /* 0x0004e2000c1e1900 */
[----:B----4-:R-:W-:-:S04]  /*0860*/  @P2 IMAD R21, R21, R20, UR4 ;  /* 0x0000000415152e24 */ /* 0x010fc8000f8e0214 */
[----:B------:R-:W4:Y:S02]  /*0870*/  @P6 LDG.E R28, desc[UR12][R12.64+0x1c] ;  /* 0x00001c0c0c1c6981 */ /* 0x000f24000c1e1900 */
[----:B--2---:R-:W2:Y:S01]  /*0880*/  @P6 LDC R22, c[0x0][0x3a0] ;  /* 0x0000e800ff166b82 */ /* 0x004ea20000000800 */
[----:B0-----:R-:W-:-:S07]  /*0890*/  @P2 IMAD.WIDE R18, R21, 0x4, R18 ;  /* 0x0000000415122825 */ /* 0x001fce00078e0212 */
[----:B------:R-:W0:Y:S01]  /*08a0*/  @P6 LDC.64 R20, c[0x0][0x380] ;  /* 0x0000e000ff146b82 */ /* 0x000e220000000a00 */
[----:B------:R-:W-:Y:S01]  /*08b0*/  @P6 IMAD R27, R2, UR10, R27 ;  /* 0x0000000a021b6c24 */ /* 0x000fe2000f8e021b */
[----:B------:R-:W4:Y:S01]  /*08c0*/  @P2 LDG.E R19, desc[UR12][R18.64] ;  /* 0x0000000c12132981 */ /* 0x000f22000c1e1900 */
[----:B-1----:R-:W-:-:S06]  /*08d0*/  @P4 IMAD.WIDE R16, R29, 0x4, R16 ;  /* 0x000000041d104825 */ /* 0x002fcc00078e0210 */
[----:B------:R-:W4:Y:S01]  /*08e0*/  @P4 LDG.E R17, desc[UR12][R16.64] ;  /* 0x0000000c10114981 */ /* 0x000f22000c1e1900 */
[----:B--2---:R-:W-:-:S03]  /*08f0*/  @P6 IMAD R27, R27, R22, UR4 ;  /* 0x000000041b1b6e24 */ /* 0x004fc6000f8e0216 */
[----:B------:R-:W4:Y:S01]  /*0900*/  @P4 LDG.E R22, desc[UR12][R12.64+0x14] ;  /* 0x0000140c0c164981 */ /* 0x000f22000c1e1900 */
[----:B0-----:R-:W-:-:S03]  /*0910*/  @P6 IMAD.WIDE R20, R27, 0x4, R20 ;  /* 0x000000041b146825 */ /* 0x001fc600078e0214 */
[----:B------:R-:W2:Y:S04]  /*0920*/  @P2 LDG.E R27, desc[UR12][R12.64+0x18] ;  /* 0x0000180c0c1b2981 */ /* 0x000ea8000c1e1900 */
[----:B------:R-:W2:Y:S01]  /*0930*/  @P6 LDG.E R21, desc[UR12][R20.64] ;  /* 0x0000000c14156981 */ /* 0x000ea2000c1e1900 */
[----:B------:R-:W-:-:S04]  /*0940*/  UIADD3 UR6, UPT, UPT, UR6, 0x8, URZ ;  /* 0x0000000806067890 */ /* 0x000fc8000fffe0ff */
[----:B------:R-:W-:Y:S01]  /*0950*/  UISETP.NE.AND UP0, UPT, UR6, UR7, UPT ;  /* 0x000000070600728c */ /* 0x000fe2000bf05270 */
[----:B---3--:R-:W-:-:S04]  /*0960*/  @P1 FFMA R6, R23, R24, R6 ;  /* 0x0000001817061223 */ /* 0x008fc80000000006 */
[----:B------:R-:W-:-:S04]  /*0970*/  @P3 FFMA R6, R15, R26, R6 ;  /* 0x0000001a0f063223 */ /* 0x000fc80000000006 */
[----:B----4-:R-:W-:-:S04]  /*0980*/  @P4 FFMA R6, R17, R22, R6 ;  /* 0x0000001611064223 */ /* 0x010fc80000000006 */
[----:B--2---:R-:W-:-:S04]  /*0990*/  @P2 FFMA R6, R19, R27, R6 ;  /* 0x0000001b13062223 */ /* 0x004fc80000000006 */
[----:B------:R-:W-:Y:S01]  /*09a0*/  @P6 FFMA R6, R21, R28, R6 ;  /* 0x0000001c15066223 */ /* 0x000fe20000000006 */
[----:B------:R-:W-:Y:S06]  /*09b0*/  BRA.U UP0, `(.L_x_2) ;  /* 0xfffffff9006c7547 */ /* 0x000fec000b83ffff */
[----:B------:R-:W-:-:S05]  /*09c0*/  UMOV UR6, UR7 ;  /* 0x0000000700067c82 */ /* 0x000fca0008000000 */
.L_x_1:
[----:B------:R-:W-:-:S09]  /*09d0*/  UISETP.NE.AND UP0, UPT, UR8, URZ, UPT ;  /* 0x000000ff0800728c */ /* 0x000fd2000bf05270 */
[----:B------:R-:W-:Y:S05]  /*09e0*/  BRA.U !UP0, `(.L_x_3) ;  /* 0x0000000508b87547 */ /* 0x000fea000b800000 */
[----:B------:R-:W-:Y:S02]  /*09f0*/  UIADD3 UR10, UPT, UPT, UR8, -0x1, URZ ;  /* 0xffffffff080a7890 */ /* 0x000fe4000fffe0ff */
[----:B------:R-:W-:Y:S02]  /*0a00*/  UISETP.NE.AND UP1, UPT, UR9, URZ, UPT ;  /* 0x000000ff0900728c */ /* 0x000fe4000bf25270 */
[----:B------:R-:W-:-:S09]  /*0a10*/  UISETP.GE.U32.AND UP0, UPT, UR10, 0x3, UPT ;  /* 0x000000030a00788c */ /* 0x000fd2000bf06070 */
[----:B------:R-:W-:Y:S05]  /*0a20*/  BRA.U !UP0, `(.L_x_4) ;  /* 0x0000000108d47547 */ /* 0x000fea000b800000 */
[----:B------:R-:W0:Y:S01]  /*0a30*/  LDCU UR10, c[0x0][0x3ac] ;  /* 0x00007580ff0a77ac */ /* 0x000e220008000800 */
[----:B------:R-:W-:Y:S01]  /*0a40*/  IADD3 R11, PT, PT, R5, UR6, RZ ;  /* 0x00000006050b7c10 */ /* 0x000fe2000fffe0ff */
[----:B------:R-:W1:Y:S03]  /*0a50*/  LDC.64 R14, c[0x0][0x388] ;  /* 0x0000e200ff0e7b82 */ /* 0x000e660000000a00 */
[C---:B------:R-:W-:Y:S02]  /*0a60*/  IADD3 R27, PT, PT, R11.reuse, 0x1, RZ ;  /* 0x000000010b1b7810 */ /* 0x040fe40007ffe0ff */
[C---:B------:R-:W-:Y:S02]  /*0a70*/  IADD3 R23, PT, PT, R11.reuse, 0x2, RZ ;  /* 0x000000020b177810 */ /* 0x040fe40007ffe0ff */
[C---:B------:R-:W-:Y:S02]  /*0a80*/  IADD3 R21, PT, PT, R11.reuse, 0x3, RZ ;  /* 0x000000030b157810 */ /* 0x040fe40007ffe0ff */
[----:B0-----:R-:W-:-:S02]  /*0a90*/  ISETP.GE.AND P1, PT, R11, UR10, PT ;  /* 0x0000000a0b007c0c */ /* 0x001fc4000bf26270 */
[----:B------:R-:W-:Y:S02]  /*0aa0*/  ISETP.GE.AND P2, PT, R27, UR10, PT ;  /* 0x0000000a1b007c0c */ /* 0x000fe4000bf46270 */
[----:B------:R-:W-:Y:S02]  /*0ab0*/  ISETP.GT.AND P1, PT, R11, -0x1, !P1 ;  /* 0xffffffff0b00780c */ /* 0x000fe40004f24270 */
[----:B------:R-:W-:Y:S02]  /*0ac0*/  ISETP.GT.AND P2, PT, R27, -0x1, !P2 ;  /* 0xffffffff1b00780c */ /* 0x000fe40005744270 */
[----:B------:R-:W-:Y:S02]  /*0ad0*/  PLOP3.LUT P1, PT, P1, P0, PT, 0x80, 0x8 ;  /* 0x000000000008781c */ /* 0x000fe40000f21070 */
[----:B------:R-:W-:Y:S02]  /*0ae0*/  ISETP.GE.AND P3, PT, R23, UR10, PT ;  /* 0x0000000a17007c0c */ /* 0x000fe4000bf66270 */
[----:B------:R-:W-:-:S02]  /*0af0*/  PLOP3.LUT P2, PT, P2, P0, PT, 0x80, 0x8 ;  /* 0x000000000008781c */ /* 0x000fc40001741070 */
[----:B------:R-:W-:Y:S02]  /*0b00*/  ISETP.GT.AND P3, PT, R23, -0x1, !P3 ;  /* 0xffffffff1700780c */ /* 0x000fe40005f64270 */
[C---:B------:R-:W-:Y:S02]  /*0b10*/  ISETP.GE.AND P4, PT, R21.reuse, UR10, PT ;  /* 0x0000000a15007c0c */ /* 0x040fe4000bf86270 */
[----:B------:R-:W-:Y:S02]  /*0b20*/  PLOP3.LUT P3, PT, P3, P0, PT, 0x80, 0x8 ;  /* 0x000000000008781c */ /* 0x000fe40001f61070 */
[----:B------:R-:W-:Y:S01]  /*0b30*/  ISETP.GT.AND P4, PT, R21, -0x1, !P4 ;  /* 0xffffffff1500780c */ /* 0x000fe20006784270 */
[----:B------:R-:W0:Y:S01]  /*0b40*/  @P1 LDC R17, c[0x0][0x3a0] ;  /* 0x0000e800ff111b82 */ /* 0x000e220000000800 */
[C---:B------:R-:W-:Y:S02]  /*0b50*/  @P1 IMAD R16, R2.reuse, UR10, R11 ;  /* 0x0000000a02101c24 */ /* 0x040fe4000f8e020b */
[----:B------:R-:W-:Y:S01]  /*0b60*/  PLOP3.LUT P4, PT, P4, P0, PT, 0x80, 0x8 ;  /* 0x000000000008781c */ /* 0x000fe20002781070 */
[----:B------:R-:W-:-:S04]  /*0b70*/  @P2 IMAD R27, R2, UR10, R27 ;  /* 0x0000000a021b2c24 */ /* 0x000fc8000f8e021b */
[----:B------:R-:W2:Y:S02]  /*0b80*/  @P1 LDC.64 R18, c[0x0][0x380] ;  /* 0x0000e000ff121b82 */ /* 0x000ea40000000a00 */
[----:B------:R-:W-:-:S06]  /*0b90*/  @P3 IMAD R23, R2, UR10, R23 ;  /* 0x0000000a02173c24 */ /* 0x000fcc000f8e0217 */
[----:B------:R-:W3:Y:S08]  /*0ba0*/  @P2 LDC R24, c[0x0][0x3a0] ;  /* 0x0000e800ff182b82 */ /* 0x000ef00000000800 */
[----:B------:R-:W4:Y:S01]  /*0bb0*/  @P2 LDC.64 R12, c[0x0][0x380] ;  /* 0x0000e000ff0c2b82 */ /* 0x000f220000000a00 */
[----:B0-----:R-:W-:-:S07]  /*0bc0*/  @P1 IMAD R17, R16, R17, UR4 ;  /* 0x0000000410111e24 */ /* 0x001fce000f8e0211 */
[----:B------:R-:W0:Y:S01]  /*0bd0*/  @P3 LDC R22, c[0x0][0x3a0] ;  /* 0x0000e800ff163b82 */ /* 0x000e220000000800 */
[----:B--2---:R-:W-:-:S06]  /*0be0*/  @P1 IMAD.WIDE R18, R17, 0x4, R18 ;  /* 0x0000000411121825 */ /* 0x004fcc00078e0212 */
[----:B------:R-:W2:Y:S01]  /*0bf0*/  @P1 LDG.E R19, desc[UR12][R18.64] ;  /* 0x0000000c12131981 */ /* 0x000ea2000c1e1900 */
[----:B------:R-:W0:Y:S01]  /*0c00*/  @P3 LDC.64 R10, c[0x0][0x380] ;  /* 0x0000e000ff0a3b82 */ /* 0x000e220000000a00 */
[----:B---3--:R-:W-:Y:S02]  /*0c10*/  @P2 IMAD R29, R27, R24, UR4 ;  /* 0x000000041b1d2e24 */ /* 0x008fe4000f8e0218 */
[----:B------:R-:W-:-:S04]  /*0c20*/  IMAD R27, R0, R25, UR6 ;  /* 0x00000006001b7e24 */ /* 0x000fc8000f8e0219 */
[----:B-1----:R-:W-:Y:S01]  /*0c30*/  IMAD.WIDE R14, R27, 0x4, R14 ;  /* 0x000000041b0e7825 */ /* 0x002fe200078e020e */
[----:B------:R-:W1:Y:S03]  /*0c40*/  @P4 LDC R20, c[0x0][0x3a0] ;  /* 0x0000e800ff144b82 */ /* 0x000e660000000800 */
[----:B----4-:R-:W-:-:S05]  /*0c50*/  @P2 IMAD.WIDE R12, R29, 0x4, R12 ;  /* 0x000000041d0c2825 */ /* 0x010fca00078e020c */
[----:B------:R-:W3:Y:S01]  /*0c60*/  @P4 LDC.64 R16, c[0x0][0x380] ;  /* 0x0000e000ff104b82 */ /* 0x000ee20000000a00 */
[----:B0-----:R-:W-:Y:S01]  /*0c70*/  @P3 IMAD R23, R23, R22, UR4 ;  /* 0x0000000417173e24 */ /* 0x001fe2000f8e0216 */
[----:B------:R-:W4:Y:S01]  /*0c80*/  @P2 LDG.E R13, desc[UR12][R12.64] ;  /* 0x0000000c0c0d2981 */ /* 0x000f22000c1e1900 */
[----:B------:R-:W-:-:S03]  /*0c90*/  @P4 IMAD R27, R2, UR10, R21 ;  /* 0x0000000a021b4c24 */ /* 0x000fc6000f8e0215 */
[----:B------:R-:W2:Y:S01]  /*0ca0*/  @P1 LDG.E R21, desc[UR12][R14.64] ;  /* 0x0000000c0e151981 */ /* 0x000ea2000c1e1900 */
[----:B------:R-:W-:-:S03]  /*0cb0*/  @P3 IMAD.WIDE R10, R23, 0x4, R10 ;  /* 0x00000004170a3825 */ /* 0x000fc600078e020a */
[----:B------:R-:W4:Y:S04]  /*0cc0*/  @P3 LDG.E R22, desc[UR12][R14.64+0x8] ;  /* 0x0000080c0e163981 */ /* 0x000f28000c1e1900 */
[----:B------:R-:W4:Y:S01]  /*0cd0*/  @P3 LDG.E R11, desc[UR12][R10.64] ;  /* 0x0000000c0a0b3981 */ /* 0x000f22000c1e1900 */
[----:B-1----:R-:W-:-:S03]  /*0ce0*/  @P4 IMAD R27, R27, R20, UR4 ;  /* 0x000000041b1b4e24 */ /* 0x002fc6000f8e0214 */
[----:B------:R-:W4:Y:S04]  /*0cf0*/  @P2 LDG.E R20, desc[UR12][R14.64+0x4] ;  /* 0x0000040c0e142981 */ /* 0x000f28000c1e1900 */
[----:B------:R-:W4:Y:S01]  /*0d00*/  @P4 LDG.E R23, desc[UR12][R14.64+0xc] ;  /* 0x00000c0c0e174981 */ /* 0x000f22000c1e1900 */
[----:B---3--:R-:W-:-:S06]  /*0d10*/  @P4 IMAD.WIDE R16, R27, 0x4, R16 ;  /* 0x000000041b104825 */ /* 0x008fcc00078e0210 */
[----:B------:R-:W3:Y:S01]  /*0d20*/  @P4 LDG.E R17, desc[UR12][R16.64] ;  /* 0x0000000c10114981 */ /* 0x000ee2000c1e1900 */
[----:B------:R-:W-:Y:S01]  /*0d30*/  UIADD3 UR6, UPT, UPT, UR6, 0x4, URZ ;  /* 0x0000000406067890 */ /* 0x000fe2000fffe0ff */
[----:B--2--5:R-:W-:-:S04]  /*0d40*/  @P1 FFMA R6, R19, R21, R6 ;  /* 0x0000001513061223 */ /* 0x024fc80000000006 */
[----:B----4-:R-:W-:-:S04]  /*0d50*/  @P2 FFMA R6, R13, R20, R6 ;  /* 0x000000140d062223 */ /* 0x010fc80000000006 */
[----:B------:R-:W-:-:S04]  /*0d60*/  @P3 FFMA R6, R11, R22, R6 ;  /* 0x000000160b063223 */ /* 0x000fc80000000006 */
[----:B---3--:R-:W-:-:S07]  /*0d70*/  @P4 FFMA R6, R17, R23, R6 ;  /* 0x0000001711064223 */ /* 0x008fce0000000006 */
.L_x_4:
[----:B------:R-:W-:Y:S05]  /*0d80*/  BRA.U !UP1, `(.L_x_3) ;  /* 0x0000000109d07547 */ /* 0x000fea000b800000 */
[----:B------:R-:W-:Y:S01]  /*0d90*/  UISETP.NE.AND UP0, UPT, UR9, 0x1, UPT ;  /* 0x000000010900788c */ /* 0x000fe2000bf05270 */
[----:B------:R-:W-:-:S08]  /*0da0*/  LOP3.LUT P3, RZ, R25, 0x1, RZ, 0xc0, !PT ;  /* 0x0000000119ff7812 */ /* 0x000fd0000786c0ff */
[----:B------:R-:W-:Y:S05]  /*0db0*/  BRA.U !UP0, `(.L_x_5) ;  /* 0x0000000108747547 */ /* 0x000fea000b800000 */
[----:B------:R-:W0:Y:S01]  /*0dc0*/  LDCU UR10, c[0x0][0x3ac] ;  /* 0x00007580ff0a77ac */ /* 0x000e220008000800 */
[----:B------:R-:W-:Y:S01]  /*0dd0*/  IADD3 R17, PT, PT, R5, UR6, RZ ;  /* 0x0000000605117c10 */ /* 0x000fe2000fffe0ff */
[----:B------:R-:W1:Y:S01]  /*0de0*/  LDC.64 R12, c[0x0][0x388] ;  /* 0x0000e200ff0c7b82 */ /* 0x000e620000000a00 */
[----:B------:R-:W-:Y:S02]  /*0df0*/  IMAD R21, R0, R25, UR6 ;  /* 0x0000000600157e24 */ /* 0x000fe4000f8e0219 */
[C---:B------:R-:W-:Y:S02]  /*0e00*/  IADD3 R19, PT, PT, R17.reuse, 0x1, RZ ;  /* 0x0000000111137810 */ /* 0x040fe40007ffe0ff */
[----:B0-----:R-:W-:Y:S02]  /*0e10*/  ISETP.GE.AND P1, PT, R17, UR10, PT ;  /* 0x0000000a11007c0c */ /* 0x001fe4000bf26270 */
[----:B------:R-:W-:Y:S02]  /*0e20*/  ISETP.GE.AND P2, PT, R19, UR10, PT ;  /* 0x0000000a13007c0c */ /* 0x000fe4000bf46270 */
[----:B------:R-:W-:-:S02]  /*0e30*/  ISETP.GT.AND P1, PT, R17, -0x1, !P1 ;  /* 0xffffffff1100780c */ /* 0x000fc40004f24270 */
[----:B------:R-:W-:Y:S02]  /*0e40*/  ISETP.GT.AND P2, PT, R19, -0x1, !P2 ;  /* 0xffffffff1300780c */ /* 0x000fe40005744270 */
[----:B------:R-:W-:Y:S01]  /*0e50*/  PLOP3.LUT P1, PT, P1, P0, PT, 0x80, 0x8 ;  /* 0x000000000008781c */ /* 0x000fe20000f21070 */
[----:B-1----:R-:W-:Y:S01]  /*0e60*/  IMAD.WIDE R12, R21, 0x4, R12 ;  /* 0x00000004150c7825 */ /* 0x002fe200078e020c */
[----:B------:R-:W-:-:S11]  /*0e70*/  PLOP3.LUT P2, PT, P2, P0, PT, 0x80, 0x8 ;  /* 0x000000000008781c */ /* 0x000fd60001741070 */
[----:B------:R-:W0:Y:S01]  /*0e80*/  @P1 LDC R23, c[0x0][0x3a0] ;  /* 0x0000e800ff171b82 */ /* 0x000e220000000800 */
[----:B------:R-:W-:-:S07]  /*0e90*/  @P1 IMAD R16, R2, UR10, R17 ;  /* 0x0000000a02101c24 */ /* 0x000fce000f8e0211 */
[----:B------:R-:W1:Y:S08]  /*0ea0*/  @P1 LDC.64 R14, c[0x0][0x380] ;  /* 0x0000e000ff0e1b82 */ /* 0x000e700000000a00 */
[----:B------:R-:W2:Y:S08]  /*0eb0*/  @P2 LDC R27, c[0x0][0x3a0] ;  /* 0x0000e800ff1b2b82 */ /* 0x000eb00000000800 */
[----:B------:R-:W3:Y:S01]  /*0ec0*/  @P2 LDC.64 R10, c[0x0][0x380] ;  /* 0x0000e000ff0a2b82 */ /* 0x000ee20000000a00 */
[----:B0-----:R-:W-:-:S02]  /*0ed0*/  @P1 IMAD R17, R16, R23, UR4 ;  /* 0x0000000410111e24 */ /* 0x001fc4000f8e0217 */
[----:B------:R-:W-:Y:S02]  /*0ee0*/  @P2 IMAD R16, R2, UR10, R19 ;  /* 0x0000000a02102c24 */ /* 0x000fe4000f8e0213 */
[----:B-1----:R-:W-:-:S06]  /*0ef0*/  @P1 IMAD.WIDE R14, R17, 0x4, R14 ;  /* 0x00000004110e1825 */ /* 0x002fcc00078e020e */
[----:B------:R-:W4:Y:S01]  /*0f00*/  @P1 LDG.E R15, desc[UR12][R14.64] ;  /* 0x0000000c0e0f1981 */ /* 0x000f22000c1e1900 */
[----:B--2---:R-:W-:-:S03]  /*0f10*/  @P2 IMAD R17, R16, R27, UR4 ;  /* 0x0000000410112e24 */ /* 0x004fc6000f8e021b */
[----:B------:R-:W4:Y:S01]  /*0f20*/  @P1 LDG.E R16, desc[UR12][R12.64] ;  /* 0x0000000c0c101981 */ /* 0x000f22000c1e1900 */
[----:B---3--:R-:W-:-:S03]  /*0f30*/  @P2 IMAD.WIDE R10, R17, 0x4, R10 ;  /* 0x00000004110a2825 */ /* 0x008fc600078e020a */
[----:B------:R-:W2:Y:S04]  /*0f40*/  @P2 LDG.E R17, desc[UR12][R12.64+0x4] ;  /* 0x0000040c0c112981 */ /* 0x000ea8000c1e1900 */
[----:B------:R-:W2:Y:S01]  /*0f50*/  @P2 LDG.E R11, desc[UR12][R10.64] ;  /* 0x0000000c0a0b2981 */ /* 0x000ea2000c1e1900 */
[----:B------:R-:W-:Y:S01]  /*0f60*/  UIADD3 UR6, UPT, UPT, UR6, 0x2, URZ ;  /* 0x0000000206067890 */ /* 0x000fe2000fffe0ff */
[----:B----45:R-:W-:-:S04]  /*0f70*/  @P1 FFMA R6, R15, R16, R6 ;  /* 0x000000100f061223 */ /* 0x030fc80000000006 */
[----:B--2---:R-:W-:-:S07]  /*0f80*/  @P2 FFMA R6, R11, R17, R6 ;  /* 0x000000110b062223 */ /* 0x004fce0000000006 */
.L_x_5:
[----:B------:R-:W-:Y:S05]  /*0f90*/  @!P3 BRA `(.L_x_3) ;  /* 0x00000000004cb947 */ /* 0x000fea0003800000 */
[----:B------:R-:W0:Y:S01]  /*0fa0*/  LDCU UR10, c[0x0][0x3ac] ;  /* 0x00007580ff0a77ac */ /* 0x000e220008000800 */
[----:B------:R-:W-:Y:S01]  /*0fb0*/  IADD3 R15, PT, PT, R5, UR6, RZ ;  /* 0x00000006050f7c10 */ /* 0x000fe2000fffe0ff */
[----:B------:R-:W-:Y:S03]  /*0fc0*/  BSSY.RECONVERGENT B0, `(.L_x_3) ;  /* 0x0000010000007945 */ /* 0x000fe60003800200 */
[----:B0-----:R-:W-:-:S04]  /*0fd0*/  ISETP.GE.AND P1, PT, R15, UR10, PT ;  /* 0x0000000a0f007c0c */ /* 0x001fc8000bf26270 */
[----:B------:R-:W-:-:S04]  /*0fe0*/  ISETP.GT.AND P1, PT, R15, -0x1, !P1 ;  /* 0xffffffff0f00780c */ /* 0x000fc80004f24270 */
[----:B------:R-:W-:-:S13]  /*0ff0*/  PLOP3.LUT P1, PT, P1, P0, PT, 0x80, 0x8 ;  /* 0x000000000008781c */ /* 0x000fda0000f21070 */
[----:B------:R-:W-:Y:S05]  /*1000*/  @!P1 BRA `(.L_x_6) ;  /* 0x00000000002c9947 */ /* 0x000fea0003800000 */
[----:B------:R-:W0:Y:S01]  /*1010*/  LDC R17, c[0x0][0x3a0] ;  /* 0x0000e800ff117b82 */ /* 0x000e220000000800 */
[----:B------:R-:W-:Y:S02]  /*1020*/  IMAD R2, R2, UR10, R15 ;  /* 0x0000000a02027c24 */ /* 0x000fe4000f8e020f */
[----:B------:R-:W-:-:S05]  /*1030*/  IMAD R25, R0, R25, UR6 ;  /* 0x0000000600197e24 */ /* 0x000fca000f8e0219 */
[----:B------:R-:W1:Y:S08]  /*1040*/  LDC.64 R12, c[0x0][0x388] ;  /* 0x0000e200ff0c7b82 */ /* 0x000e700000000a00 */
[----:B------:R-:W2:Y:S01]  /*1050*/  LDC.64 R10, c[0x0][0x380] ;  /* 0x0000e000ff0a7b82 */ /* 0x000ea20000000a00 */
[----:B0-----:R-:W-:Y:S02]  /*1060*/  IMAD R15, R2, R17, UR4 ;  /* 0x00000004020f7e24 */ /* 0x001fe4000f8e0211 */
[----:B-1----:R-:W-:-:S06]  /*1070*/  IMAD.WIDE R12, R25, 0x4, R12 ;  /* 0x00000004190c7825 */ /* 0x002fcc00078e020c */
[----:B------:R-:W3:Y:S01]  /*1080*/  LDG.E R12, desc[UR12][R12.64] ;  /* 0x0000000c0c0c7981 */ /* 0x000ee2000c1e1900 */
[----:B--2---:R-:W-:-:S06]  /*1090*/  IMAD.WIDE R10, R15, 0x4, R10 ;  /* 0x000000040f0a7825 */ /* 0x004fcc00078e020a */
[----:B------:R-:W3:Y:S02]  /*10a0*/  LDG.E R11, desc[UR12][R10.64] ;  /* 0x0000000c0a0b7981 */ /* 0x000ee4000c1e1900 */
[----:B---3-5:R-:W-:-:S07]  /*10b0*/  FFMA R6, R11, R12, R6 ;  /* 0x0000000c0b067223 */ /* 0x028fce0000000006 */
.L_x_6:
[----:B------:R-:W-:Y:S05]  /*10c0*/  BSYNC.RECONVERGENT B0 ;  /* 0x0000000000007941 */ /* 0x000fea0003800200 */
.L_x_3:
[----:B------:R-:W-:Y:S05]  /*10d0*/  @P5 BRA `(.L_x_7) ;  /* 0xfffffff000645947 */ /* 0x000fea000383ffff */
[----:B------:R-:W0:Y:S01]  /*10e0*/  LDCU UR5, c[0x0][0x3a0] ;  /* 0x00007400ff0577ac */ /* 0x000e220008000800 */
[----:B------:R-:W-:-:S04]  /*10f0*/  UIADD3 UR4, UPT, UPT, UR4, 0x1, URZ ;  /* 0x0000000104047890 */ /* 0x000fc8000fffe0ff */
[----:B0-----:R-:W-:-:S09]  /*1100*/  UISETP.NE.AND UP0, UPT, UR4, UR5, UPT ;  /* 0x000000050400728c */ /* 0x001fd2000bf05270 */
[----:B------:R-:W-:Y:S05]  /*1110*/  BRA.U UP0, `(.L_x_8) ;  /* 0xfffffff100487547 */ /* 0x000fea000b83ffff */
.L_x_0:
[----:B------:R-:W0:Y:S01]  /*1120*/  LDCU UR5, c[0x0][0x3ac] ;  /* 0x00007580ff0577ac */ /* 0x000e220008000800 */
[----:B------:R-:W1:Y:S01]  /*1130*/  LDC.64 R2, c[0x0][0x398] ;  /* 0x0000e600ff027b82 */ /* 0x000e620000000a00 */
[----:B------:R-:W2:Y:S01]  /*1140*/  LDCU UR6, c[0x0][0x3a4] ;  /* 0x00007480ff0677ac */ /* 0x000ea20008000800 */
[----:B0-----:R-:W-:-:S04]  /*1150*/  IMAD R8, R9, UR5, R8 ;  /* 0x0000000509087c24 */ /* 0x001fc8000f8e0208 */
[----:B--2---:R-:W-:-:S04]  /*1160*/  IMAD R7, R8, UR6, R7 ;  /* 0x0000000608077c24 */ /* 0x004fc8000f8e0207 */
[----:B-1----:R-:W-:-:S05]  /*1170*/  IMAD.WIDE R2, R7, 0x4, R2 ;  /* 0x0000000407027825 */ /* 0x002fca00078e0202 */
[----:B-----5:R-:W-:Y:S01]  /*1180*/  STG.E desc[UR12][R2.64], R6 ;  /* 0x0000000602007986 */ /* 0x020fe2000c10190c */
[----:B------:R-:W-:Y:S05]  /*1190*/  EXIT ;  /* 0x000000000000794d */ /* 0x000fea0003800000 */
.L_x_9:
[----:B------:R-:W-:-:S00]  /*11a0*/  BRA `(.L_x_9) ;  /* 0xfffffffc00fc7947 */ /* 0x000fc0000383ffff */
[----:B------:R-:W-:-:S00]  /*11b0*/  NOP ;  /* 0x0000000000007918 */ /* 0x000fc00000000000 */
        /* <DEDUP_REMOVED lines=12> */
.L_x_10:


//--------------------- .nv.shared.reserved.0     --------------------------
	.section	.nv.shared.reserved.0,"aw",@nobits
	.weak		__nv_reservedSMEM_offset_0_alias
	.size		__nv_reservedSMEM_offset_0_alias, 0, 64
	.other		__nv_reservedSMEM_offset_0_alias,@"STO_CUDA_RESERVED_SHARED STV_DEFAULT"
__nv_reservedSMEM_offset_0_alias:
	.zero		0
	.zero		64


//--------------------- .nv.constant0._Z13conv2d_kernelPKfS0_S0_Pfiiiii --------------------------
	.section	.nv.constant0._Z13conv2d_kernelPKfS0_S0_Pfiiiii,"a",@progbits
	.sectionflags	@""
	.align	4
.nv.constant0._Z13conv2d_kernelPKfS0_S0_Pfiiiii:
	.zero		948


//--------------------- SYMBOLS --------------------------

	.type		.nv.reservedSmem.offset0,@object
	.size		.nv.reservedSmem.offset0,0x4
